//
// Generated by NVIDIA NVVM Compiler
//
// Compiler Build ID: CL-36424714
// Cuda compilation tools, release 13.0, V13.0.88
// Based on NVVM 20.0.0
//

.version 9.0
.target sm_100
.address_size 64

	// .globl	_Z19vectorAddVectorizedPKfS0_Pfi

.visible .entry _Z19vectorAddVectorizedPKfS0_Pfi(
	.param .u64 .ptr .align 1 _Z19vectorAddVectorizedPKfS0_Pfi_param_0,
	.param .u64 .ptr .align 1 _Z19vectorAddVectorizedPKfS0_Pfi_param_1,
	.param .u64 .ptr .align 1 _Z19vectorAddVectorizedPKfS0_Pfi_param_2,
	.param .u32 _Z19vectorAddVectorizedPKfS0_Pfi_param_3
)
{
	.reg .pred 	%p<13>;
	.reg .b32 	%r<60>;
	.reg .b32 	%f<76>;
	.reg .b64 	%rd<43>;

	ld.param.u64 	%rd4, [_Z19vectorAddVectorizedPKfS0_Pfi_param_0];
	ld.param.u64 	%rd5, [_Z19vectorAddVectorizedPKfS0_Pfi_param_1];
	ld.param.u64 	%rd6, [_Z19vectorAddVectorizedPKfS0_Pfi_param_2];
	ld.param.u32 	%r23, [_Z19vectorAddVectorizedPKfS0_Pfi_param_3];
	cvta.to.global.u64 	%rd1, %rd6;
	cvta.to.global.u64 	%rd2, %rd5;
	cvta.to.global.u64 	%rd3, %rd4;
	mov.u32 	%r24, %ctaid.x;
	mov.u32 	%r25, %ntid.x;
	mov.u32 	%r26, %tid.x;
	mad.lo.s32 	%r1, %r24, %r25, %r26;
	mov.u32 	%r27, %nctaid.x;
	mul.lo.s32 	%r2, %r25, %r27;
	shr.s32 	%r28, %r23, 31;
	shr.u32 	%r29, %r28, 30;
	add.s32 	%r30, %r23, %r29;
	shr.s32 	%r3, %r30, 2;
	setp.ge.s32 	%p1, %r1, %r3;
	@%p1 bra 	$L__BB0_7;
	add.s32 	%r31, %r1, %r2;
	max.s32 	%r32, %r3, %r31;
	setp.lt.s32 	%p2, %r31, %r3;
	selp.u32 	%r33, 1, 0, %p2;
	add.s32 	%r34, %r31, %r33;
	sub.s32 	%r35, %r32, %r34;
	div.u32 	%r36, %r35, %r2;
	add.s32 	%r4, %r36, %r33;
	and.b32  	%r37, %r4, 3;
	setp.eq.s32 	%p3, %r37, 3;
	mov.u32 	%r54, %r1;
	@%p3 bra 	$L__BB0_4;
	add.s32 	%r38, %r4, 1;
	and.b32  	%r39, %r38, 3;
	neg.s32 	%r52, %r39;
	mov.u32 	%r54, %r1;
$L__BB0_3:
	.pragma "nounroll";
	mul.wide.s32 	%rd7, %r54, 16;
	add.s64 	%rd8, %rd1, %rd7;
	add.s64 	%rd9, %rd2, %rd7;
	add.s64 	%rd10, %rd3, %rd7;
	ld.global.v4.f32 	{%f1, %f2, %f3, %f4}, [%rd10];
	ld.global.v4.f32 	{%f5, %f6, %f7, %f8}, [%rd9];
	add.f32 	%f9, %f1, %f5;
	add.f32 	%f10, %f2, %f6;
	add.f32 	%f11, %f3, %f7;
	add.f32 	%f12, %f4, %f8;
	st.global.v4.f32 	[%rd8], {%f9, %f10, %f11, %f12};
	add.s32 	%r54, %r54, %r2;
	add.s32 	%r52, %r52, 1;
	setp.ne.s32 	%p4, %r52, 0;
	@%p4 bra 	$L__BB0_3;
$L__BB0_4:
	setp.lt.u32 	%p5, %r4, 3;
	@%p5 bra 	$L__BB0_7;
	mul.wide.s32 	%rd15, %r2, 16;
	shl.b32 	%r40, %r2, 2;
$L__BB0_6:
	mul.wide.s32 	%rd11, %r54, 16;
	add.s64 	%rd12, %rd3, %rd11;
	ld.global.v4.f32 	{%f13, %f14, %f15, %f16}, [%rd12];
	add.s64 	%rd13, %rd2, %rd11;
	ld.global.v4.f32 	{%f17, %f18, %f19, %f20}, [%rd13];
	add.f32 	%f21, %f13, %f17;
	add.f32 	%f22, %f14, %f18;
	add.f32 	%f23, %f15, %f19;
	add.f32 	%f24, %f16, %f20;
	add.s64 	%rd14, %rd1, %rd11;
	st.global.v4.f32 	[%rd14], {%f21, %f22, %f23, %f24};
	add.s64 	%rd16, %rd12, %rd15;
	ld.global.v4.f32 	{%f25, %f26, %f27, %f28}, [%rd16];
	add.s64 	%rd17, %rd13, %rd15;
	ld.global.v4.f32 	{%f29, %f30, %f31, %f32}, [%rd17];
	add.f32 	%f33, %f25, %f29;
	add.f32 	%f34, %f26, %f30;
	add.f32 	%f35, %f27, %f31;
	add.f32 	%f36, %f28, %f32;
	add.s64 	%rd18, %rd14, %rd15;
	st.global.v4.f32 	[%rd18], {%f33, %f34, %f35, %f36};
	add.s64 	%rd19, %rd16, %rd15;
	ld.global.v4.f32 	{%f37, %f38, %f39, %f40}, [%rd19];
	add.s64 	%rd20, %rd17, %rd15;
	ld.global.v4.f32 	{%f41, %f42, %f43, %f44}, [%rd20];
	add.f32 	%f45, %f37, %f41;
	add.f32 	%f46, %f38, %f42;
	add.f32 	%f47, %f39, %f43;
	add.f32 	%f48, %f40, %f44;
	add.s64 	%rd21, %rd18, %rd15;
	st.global.v4.f32 	[%rd21], {%f45, %f46, %f47, %f48};
	add.s64 	%rd22, %rd19, %rd15;
	ld.global.v4.f32 	{%f49, %f50, %f51, %f52}, [%rd22];
	add.s64 	%rd23, %rd20, %rd15;
	ld.global.v4.f32 	{%f53, %f54, %f55, %f56}, [%rd23];
	add.f32 	%f57, %f49, %f53;
	add.f32 	%f58, %f50, %f54;
	add.f32 	%f59, %f51, %f55;
	add.f32 	%f60, %f52, %f56;
	add.s64 	%rd24, %rd21, %rd15;
	st.global.v4.f32 	[%rd24], {%f57, %f58, %f59, %f60};
	add.s32 	%r54, %r40, %r54;
	setp.lt.s32 	%p6, %r54, %r3;
	@%p6 bra 	$L__BB0_6;
$L__BB0_7:
	shl.b32 	%r41, %r3, 2;
	add.s32 	%r58, %r41, %r1;
	setp.ge.s32 	%p7, %r58, %r23;
	@%p7 bra 	$L__BB0_14;
	add.s32 	%r42, %r58, %r2;
	max.s32 	%r43, %r23, %r42;
	setp.lt.s32 	%p8, %r42, %r23;
	selp.u32 	%r44, 1, 0, %p8;
	add.s32 	%r45, %r42, %r44;
	sub.s32 	%r46, %r43, %r45;
	div.u32 	%r47, %r46, %r2;
	add.s32 	%r14, %r47, %r44;
	and.b32  	%r48, %r14, 3;
	setp.eq.s32 	%p9, %r48, 3;
	@%p9 bra 	$L__BB0_11;
	add.s32 	%r49, %r14, 1;
	and.b32  	%r50, %r49, 3;
	neg.s32 	%r56, %r50;
$L__BB0_10:
	.pragma "nounroll";
	mul.wide.s32 	%rd25, %r58, 4;
	add.s64 	%rd26, %rd1, %rd25;
	add.s64 	%rd27, %rd2, %rd25;
	add.s64 	%rd28, %rd3, %rd25;
	ld.global.f32 	%f61, [%rd28];
	ld.global.f32 	%f62, [%rd27];
	add.f32 	%f63, %f61, %f62;
	st.global.f32 	[%rd26], %f63;
	add.s32 	%r58, %r58, %r2;
	add.s32 	%r56, %r56, 1;
	setp.ne.s32 	%p10, %r56, 0;
	@%p10 bra 	$L__BB0_10;
$L__BB0_11:
	setp.lt.u32 	%p11, %r14, 3;
	@%p11 bra 	$L__BB0_14;
	mul.wide.s32 	%rd33, %r2, 4;
	shl.b32 	%r51, %r2, 2;
$L__BB0_13:
	mul.wide.s32 	%rd29, %r58, 4;
	add.s64 	%rd30, %rd3, %rd29;
	ld.global.f32 	%f64, [%rd30];
	add.s64 	%rd31, %rd2, %rd29;
	ld.global.f32 	%f65, [%rd31];
	add.f32 	%f66, %f64, %f65;
	add.s64 	%rd32, %rd1, %rd29;
	st.global.f32 	[%rd32], %f66;
	add.s64 	%rd34, %rd30, %rd33;
	ld.global.f32 	%f67, [%rd34];
	add.s64 	%rd35, %rd31, %rd33;
	ld.global.f32 	%f68, [%rd35];
	add.f32 	%f69, %f67, %f68;
	add.s64 	%rd36, %rd32, %rd33;
	st.global.f32 	[%rd36], %f69;
	add.s64 	%rd37, %rd34, %rd33;
	ld.global.f32 	%f70, [%rd37];
	add.s64 	%rd38, %rd35, %rd33;
	ld.global.f32 	%f71, [%rd38];
	add.f32 	%f72, %f70, %f71;
	add.s64 	%rd39, %rd36, %rd33;
	st.global.f32 	[%rd39], %f72;
	add.s64 	%rd40, %rd37, %rd33;
	ld.global.f32 	%f73, [%rd40];
	add.s64 	%rd41, %rd38, %rd33;
	ld.global.f32 	%f74, [%rd41];
	add.f32 	%f75, %f73, %f74;
	add.s64 	%rd42, %rd39, %rd33;
	st.global.f32 	[%rd42], %f75;
	add.s32 	%r58, %r51, %r58;
	setp.lt.s32 	%p12, %r58, %r23;
	@%p12 bra 	$L__BB0_13;
$L__BB0_14:
	ret;

}


// ===== COMPILED SASS (sm_100) =====

	.target	sm_100

	.elftype	@"ET_EXEC"


//--------------------- .note.nv.tkinfo           --------------------------
	.section	.note.nv.tkinfo,"",@"SHT_NOTE"
	.sectionflags	@"SHF_NOTE_NV_TKINFO"
	.tkinfo
        /*0018*/ 	.word	0x00000002
        /*0030*/ 	.string	""
        /*0030*/ 	.string	"ptxas"
        /*0030*/ 	.string	"Cuda compilation tools, release 13.0, V13.0.88"
        /*0030*/ 	.string	"Build cuda_13.0.r13.0/compiler.36424714_0"
        /*0030*/ 	.string	"-arch sm_100 -m 64 "



//--------------------- .note.nv.cuinfo           --------------------------
	.section	.note.nv.cuinfo,"",@"SHT_NOTE"
	.sectionflags	@"SHF_NOTE_NV_CUINFO"
        /*0018*/ 	.short	0x0002
        /*001a*/ 	.short	0x0064
        /*001c*/ 	.short	0x0082
	.zero		2


//--------------------- .nv.info                  --------------------------
	.section	.nv.info,"",@"SHT_CUDA_INFO"
	.align	4


	//----- nvinfo : EIATTR_REGCOUNT
	.align		4
        /*0000*/ 	.byte	0x04, 0x2f
        /*0002*/ 	.short	(.L_1 - .L_0)
	.align		4
.L_0:
        /*0004*/ 	.word	index@(_Z19vectorAddVectorizedPKfS0_Pfi)
        /*0008*/ 	.word	0x00000020


	//----- nvinfo : EIATTR_FRAME_SIZE
	.align		4
.L_1:
        /*000c*/ 	.byte	0x04, 0x11
        /*000e*/ 	.short	(.L_3 - .L_2)
	.align		4
.L_2:
        /*0010*/ 	.word	index@(_Z19vectorAddVectorizedPKfS0_Pfi)
        /*0014*/ 	.word	0x00000000


	//----- nvinfo : EIATTR_MIN_STACK_SIZE
	.align		4
.L_3:
        /*0018*/ 	.byte	0x04, 0x12
        /*001a*/ 	.short	(.L_5 - .L_4)
	.align		4
.L_4:
        /*001c*/ 	.word	index@(_Z19vectorAddVectorizedPKfS0_Pfi)
        /*0020*/ 	.word	0x00000000
.L_5:


//--------------------- .nv.compat                --------------------------
	.section	.nv.compat,"",@"SHT_CUDA_COMPAT_INFO"
	.align	4
        /*0000*/ 	.byte	0x02, 0x09, 0x00, 0x00, 0x02, 0x02, 0x01, 0x00, 0x02, 0x05, 0x05, 0x00, 0x03, 0x07, 0x01, 0x01
        /*0010*/ 	.byte	0x02, 0x03, 0x00, 0x00, 0x02, 0x06, 0x01, 0x00, 0x04, 0x0b, 0x08, 0x00, 0x09, 0x00, 0x00, 0x00
        /*0020*/ 	.byte	0x00, 0x00, 0x00, 0x00


//--------------------- .nv.info._Z19vectorAddVectorizedPKfS0_Pfi --------------------------
	.section	.nv.info._Z19vectorAddVectorizedPKfS0_Pfi,"",@"SHT_CUDA_INFO"
	.sectionflags	@""
	.align	4


	//----- nvinfo : EIATTR_CUDA_API_VERSION
	.align		4
        /*0000*/ 	.byte	0x04, 0x37
        /*0002*/ 	.short	(.L_7 - .L_6)
.L_6:
        /*0004*/ 	.word	0x00000082


	//----- nvinfo : EIATTR_KPARAM_INFO
	.align		4
.L_7:
        /*0008*/ 	.byte	0x04, 0x17
        /*000a*/ 	.short	(.L_9 - .L_8)
.L_8:
        /*000c*/ 	.word	0x00000000
        /*0010*/ 	.short	0x0003
        /*0012*/ 	.short	0x0018
        /*0014*/ 	.byte	0x00, 0xf0, 0x11, 0x00


	//----- nvinfo : EIATTR_KPARAM_INFO
	.align		4
.L_9:
        /*0018*/ 	.byte	0x04, 0x17
        /*001a*/ 	.short	(.L_11 - .L_10)
.L_10:
        /*001c*/ 	.word	0x00000000
        /*0020*/ 	.short	0x0002
        /*0022*/ 	.short	0x0010
        /*0024*/ 	.byte	0x00, 0xf5, 0x21, 0x00


	//----- nvinfo : EIATTR_KPARAM_INFO
	.align		4
.L_11:
        /*0028*/ 	.byte	0x04, 0x17
        /*002a*/ 	.short	(.L_13 - .L_12)
.L_12:
        /*002c*/ 	.word	0x00000000
        /*0030*/ 	.short	0x0001
        /*0032*/ 	.short	0x0008
        /*0034*/ 	.byte	0x00, 0xf5, 0x21, 0x00


	//----- nvinfo : EIATTR_KPARAM_INFO
	.align		4
.L_13:
        /*0038*/ 	.byte	0x04, 0x17
        /*003a*/ 	.short	(.L_15 - .L_14)
.L_14:
        /*003c*/ 	.word	0x00000000
        /*0040*/ 	.short	0x0000
        /*0042*/ 	.short	0x0000
        /*0044*/ 	.byte	0x00, 0xf5, 0x21, 0x00


	//----- nvinfo : EIATTR_SPARSE_MMA_MASK
	.align		4
.L_15:
        /*0048*/ 	.byte	0x03, 0x50
        /*004a*/ 	.short	0x0000


	//----- nvinfo : EIATTR_MAXREG_COUNT
	.align		4
        /*004c*/ 	.byte	0x03, 0x1b
        /*004e*/ 	.short	0x00ff


	//----- nvinfo : EIATTR_MERCURY_ISA_VERSION
	.align		4
        /*0050*/ 	.byte	0x03, 0x5f
        /*0052*/ 	.short	0x0101


	//----- nvinfo : EIATTR_VRC_CTA_INIT_COUNT
	.align		4
        /*0054*/ 	.byte	0x02, 0x4a
	.zero		1
	.zero		1


	//----- nvinfo : EIATTR_EXIT_INSTR_OFFSETS
	.align		4
        /*0058*/ 	.byte	0x04, 0x1c
        /*005a*/ 	.short	(.L_17 - .L_16)


	//   ....[0]....
.L_16:
        /*005c*/ 	.word	0x00000750


	//   ....[1]....
        /*0060*/ 	.word	0x00000a50


	//   ....[2]....
        /*0064*/ 	.word	0x00000c80


	//----- nvinfo : EIATTR_CRS_STACK_SIZE
	.align		4
.L_17:
        /*0068*/ 	.byte	0x04, 0x1e
        /*006a*/ 	.short	(.L_19 - .L_18)
.L_18:
        /*006c*/ 	.word	0x00000000


	//----- nvinfo : EIATTR_CBANK_PARAM_SIZE
	.align		4
.L_19:
        /*0070*/ 	.byte	0x03, 0x19
        /*0072*/ 	.short	0x001c


	//----- nvinfo : EIATTR_PARAM_CBANK
	.align		4
        /*0074*/ 	.byte	0x04, 0x0a
        /*0076*/ 	.short	(.L_21 - .L_20)
	.align		4
.L_20:
        /*0078*/ 	.word	index@(.nv.constant0._Z19vectorAddVectorizedPKfS0_Pfi)
        /*007c*/ 	.short	0x0380
        /*007e*/ 	.short	0x001c


	//----- nvinfo : EIATTR_SW_WAR
	.align		4
.L_21:
        /*0080*/ 	.byte	0x04, 0x36
        /*0082*/ 	.short	(.L_23 - .L_22)
.L_22:
        /*0084*/ 	.word	0x00000008
.L_23:


//--------------------- .nv.callgraph             --------------------------
	.section	.nv.callgraph,"",@"SHT_CUDA_CALLGRAPH"
	.align	4
	.sectionentsize	8
	.align		4
        /*0000*/ 	.word	0x00000000
	.align		4
        /*0004*/ 	.word	0xffffffff
	.align		4
        /*0008*/ 	.word	0x00000000
	.align		4
        /*000c*/ 	.word	0xfffffffe
	.align		4
        /*0010*/ 	.word	0x00000000
	.align		4
        /*0014*/ 	.word	0xfffffffd
	.align		4
        /*0018*/ 	.word	0x00000000
	.align		4
        /*001c*/ 	.word	0xfffffffc


//--------------------- .text._Z19vectorAddVectorizedPKfS0_Pfi --------------------------
	.section	.text._Z19vectorAddVectorizedPKfS0_Pfi,"ax",@progbits
	.align	128
        .global         _Z19vectorAddVectorizedPKfS0_Pfi
        .type           _Z19vectorAddVectorizedPKfS0_Pfi,@function
        .size           _Z19vectorAddVectorizedPKfS0_Pfi,(.L_x_11 - _Z19vectorAddVectorizedPKfS0_Pfi)
        .other          _Z19vectorAddVectorizedPKfS0_Pfi,@"STO_CUDA_ENTRY STV_DEFAULT"
_Z19vectorAddVectorizedPKfS0_Pfi:
.text._Z19vectorAddVectorizedPKfS0_Pfi:
[----:B------:R-:W-:Y:S01]  /*0000*/  LDC R1, c[0x0][0x37c] ;  /* 0x0000df00ff017b82 */ /* 0x000fe20000000800 */
[----:B------:R-:W0:Y:S07]  /*0010*/  S2R R5, SR_TID.X ;  /* 0x0000000000057919 */ /* 0x000e2e0000002100 */
[----:B------:R-:W1:Y:S01]  /*0020*/  LDC R0, c[0x0][0x398] ;  /* 0x0000e600ff007b82 */ /* 0x000e620000000800 */
[----:B------:R-:W2:Y:S01]  /*0030*/  LDCU.64 UR4, c[0x0][0x358] ;  /* 0x00006b00ff0477ac */ /* 0x000ea20008000a00 */
[----:B------:R-:W-:Y:S06]  /*0040*/  BSSY.RECONVERGENT B0, `(.L_x_0) ;  /* 0x000006e000007945 */ /* 0x000fec0003800200 */
[----:B------:R-:W0:Y:S08]  /*0050*/  S2UR UR6, SR_CTAID.X ;  /* 0x00000000000679c3 */ /* 0x000e300000002500 */
[----:B------:R-:W0:Y:S01]  /*0060*/  LDC R4, c[0x0][0x360] ;  /* 0x0000d800ff047b82 */ /* 0x000e220000000800 */
[----:B------:R-:W3:Y:S01]  /*0070*/  LDCU UR7, c[0x0][0x370] ;  /* 0x00006e00ff0777ac */ /* 0x000ee20008000800 */
[----:B-1----:R-:W-:-:S04]  /*0080*/  SHF.R.S32.HI R3, RZ, 0x1f, R0 ;  /* 0x0000001fff037819 */ /* 0x002fc80000011400 */
[----:B------:R-:W-:-:S04]  /*0090*/  LEA.HI R2, R3, R0, RZ, 0x2 ;  /* 0x0000000003027211 */ /* 0x000fc800078f10ff */
[----:B------:R-:W-:Y:S01]  /*00a0*/  SHF.R.S32.HI R2, RZ, 0x2, R2 ;  /* 0x00000002ff027819 */ /* 0x000fe20000011402 */
[C---:B0-----:R-:W-:Y:S02]  /*00b0*/  IMAD R5, R4.reuse, UR6, R5 ;  /* 0x0000000604057c24 */ /* 0x041fe4000f8e0205 */
[----:B---3--:R-:W-:-:S03]  /*00c0*/  IMAD R3, R4, UR7, RZ ;  /* 0x0000000704037c24 */ /* 0x008fc6000f8e02ff */
[----:B------:R-:W-:-:S13]  /*00d0*/  ISETP.GE.AND P0, PT, R5, R2, PT ;  /* 0x000000020500720c */ /* 0x000fda0003f06270 */
[----:B--2---:R-:W-:Y:S05]  /*00e0*/  @P0 BRA `(.L_x_1) ;  /* 0x00000004008c0947 */ /* 0x004fea0003800000 */
[----:B------:R-:W0:Y:S01]  /*00f0*/  I2F.U32.RP R8, R3 ;  /* 0x0000000300087306 */ /* 0x000e220000209000 */
[-C--:B------:R-:W-:Y:S01]  /*0100*/  IADD3 R9, PT, PT, R5, R3.reuse, RZ ;  /* 0x0000000305097210 */ /* 0x080fe20007ffe0ff */
[----:B------:R-:W-:Y:S01]  /*0110*/  BSSY.RECONVERGENT B1, `(.L_x_2) ;  /* 0x0000030000017945 */ /* 0x000fe20003800200 */
[----:B------:R-:W-:Y:S02]  /*0120*/  IADD3 R11, PT, PT, RZ, -R3, RZ ;  /* 0x80000003ff0b7210 */ /* 0x000fe40007ffe0ff */
[----:B------:R-:W-:Y:S02]  /*0130*/  ISETP.GE.AND P0, PT, R9, R2, PT ;  /* 0x000000020900720c */ /* 0x000fe40003f06270 */
[----:B------:R-:W-:Y:S02]  /*0140*/  VIMNMX R4, PT, PT, R2, R9, !PT ;  /* 0x0000000902047248 */ /* 0x000fe40007fe0100 */
[----:B------:R-:W-:Y:S02]  /*0150*/  SEL R16, RZ, 0x1, P0 ;  /* 0x00000001ff107807 */ /* 0x000fe40000000000 */
[----:B------:R-:W-:-:S02]  /*0160*/  ISETP.NE.U32.AND P2, PT, R3, RZ, PT ;  /* 0x000000ff0300720c */ /* 0x000fc40003f45070 */
[----:B------:R-:W-:Y:S01]  /*0170*/  IADD3 R4, PT, PT, R4, -R9, -R16 ;  /* 0x8000000904047210 */ /* 0x000fe20007ffe810 */
[----:B0-----:R-:W0:Y:S02]  /*0180*/  MUFU.RCP R8, R8 ;  /* 0x0000000800087308 */ /* 0x001e240000001000 */
[----:B0-----:R-:W-:-:S06]  /*0190*/  IADD3 R6, PT, PT, R8, 0xffffffe, RZ ;  /* 0x0ffffffe08067810 */ /* 0x001fcc0007ffe0ff */
[----:B------:R0:W1:Y:S02]  /*01a0*/  F2I.FTZ.U32.TRUNC.NTZ R7, R6 ;  /* 0x0000000600077305 */ /* 0x000064000021f000 */
[----:B0-----:R-:W-:Y:S02]  /*01b0*/  HFMA2 R6, -RZ, RZ, 0, 0 ;  /* 0x00000000ff067431 */ /* 0x001fe400000001ff */
[----:B-1----:R-:W-:-:S04]  /*01c0*/  IMAD R11, R11, R7, RZ ;  /* 0x000000070b0b7224 */ /* 0x002fc800078e02ff */
[----:B------:R-:W-:-:S06]  /*01d0*/  IMAD.HI.U32 R7, R7, R11, R6 ;  /* 0x0000000b07077227 */ /* 0x000fcc00078e0006 */
[----:B------:R-:W-:-:S05]  /*01e0*/  IMAD.HI.U32 R7, R7, R4, RZ ;  /* 0x0000000407077227 */ /* 0x000fca00078e00ff */
[----:B------:R-:W-:-:S05]  /*01f0*/  IADD3 R6, PT, PT, -R7, RZ, RZ ;  /* 0x000000ff07067210 */ /* 0x000fca0007ffe1ff */
[----:B------:R-:W-:-:S05]  /*0200*/  IMAD R4, R3, R6, R4 ;  /* 0x0000000603047224 */ /* 0x000fca00078e0204 */
[----:B------:R-:W-:-:S13]  /*0210*/  ISETP.GE.U32.AND P0, PT, R4, R3, PT ;  /* 0x000000030400720c */ /* 0x000fda0003f06070 */
[----:B------:R-:W-:Y:S02]  /*0220*/  @P0 IADD3 R4, PT, PT, -R3, R4, RZ ;  /* 0x0000000403040210 */ /* 0x000fe40007ffe1ff */
[----:B------:R-:W-:Y:S02]  /*0230*/  @P0 IADD3 R7, PT, PT, R7, 0x1, RZ ;  /* 0x0000000107070810 */ /* 0x000fe40007ffe0ff */
[----:B------:R-:W-:-:S13]  /*0240*/  ISETP.GE.U32.AND P1, PT, R4, R3, PT ;  /* 0x000000030400720c */ /* 0x000fda0003f26070 */
[----:B------:R-:W-:Y:S02]  /*0250*/  @P1 IADD3 R7, PT, PT, R7, 0x1, RZ ;  /* 0x0000000107071810 */ /* 0x000fe40007ffe0ff */
[----:B------:R-:W-:-:S04]  /*0260*/  @!P2 LOP3.LUT R7, RZ, R3, RZ, 0x33, !PT ;  /* 0x00000003ff07a212 */ /* 0x000fc800078e33ff */
[----:B------:R-:W-:-:S04]  /*0270*/  IADD3 R16, PT, PT, R16, R7, RZ ;  /* 0x0000000710107210 */ /* 0x000fc80007ffe0ff */
[----:B------:R-:W-:-:S04]  /*0280*/  LOP3.LUT R4, R16, 0x3, RZ, 0xc0, !PT ;  /* 0x0000000310047812 */ /* 0x000fc800078ec0ff */
[----:B------:R-:W-:Y:S02]  /*0290*/  ISETP.NE.AND P0, PT, R4, 0x3, PT ;  /* 0x000000030400780c */ /* 0x000fe40003f05270 */
[----:B------:R-:W-:-:S11]  /*02a0*/  MOV R4, R5 ;  /* 0x0000000500047202 */ /* 0x000fd60000000f00 */
[----:B------:R-:W-:Y:S05]  /*02b0*/  @!P0 BRA `(.L_x_3) ;  /* 0x0000000000548947 */ /* 0x000fea0003800000 */
[----:B------:R-:W0:Y:S01]  /*02c0*/  LDC.64 R20, c[0x0][0x390] ;  /* 0x0000e400ff147b82 */ /* 0x000e220000000a00 */
[----:B------:R-:W-:-:S04]  /*02d0*/  IADD3 R4, PT, PT, R16, 0x1, RZ ;  /* 0x0000000110047810 */ /* 0x000fc80007ffe0ff */
[----:B------:R-:W-:Y:S02]  /*02e0*/  LOP3.LUT R17, R4, 0x3, RZ, 0xc0, !PT ;  /* 0x0000000304117812 */ /* 0x000fe400078ec0ff */
[----:B------:R-:W-:Y:S01]  /*02f0*/  MOV R4, R5 ;  /* 0x0000000500047202 */ /* 0x000fe20000000f00 */
[----:B------:R-:W1:Y:S01]  /*0300*/  LDC.64 R6, c[0x0][0x380] ;  /* 0x0000e000ff067b82 */ /* 0x000e620000000a00 */
[----:B------:R-:W-:-:S07]  /*0310*/  IADD3 R17, PT, PT, -R17, RZ, RZ ;  /* 0x000000ff11117210 */ /* 0x000fce0007ffe1ff */
[----:B------:R-:W2:Y:S02]  /*0320*/  LDC.64 R18, c[0x0][0x388] ;  /* 0x0000e200ff127b82 */ /* 0x000ea40000000a00 */
.L_x_4:
[----:B-1----:R-:W-:-:S04]  /*0330*/  IMAD.WIDE R14, R4, 0x10, R6 ;  /* 0x00000010040e7825 */ /* 0x002fc800078e0206 */
[----:B--2---:R-:W-:Y:S02]  /*0340*/  IMAD.WIDE R22, R4, 0x10, R18 ;  /* 0x0000001004167825 */ /* 0x004fe400078e0212 */
[----:B---3--:R-:W2:Y:S04]  /*0350*/  LDG.E.128 R12, desc[UR4][R14.64] ;  /* 0x000000040e0c7981 */ /* 0x008ea8000c1e1d00 */
[----:B------:R-:W2:Y:S01]  /*0360*/  LDG.E.128 R8, desc[UR4][R22.64] ;  /* 0x0000000416087981 */ /* 0x000ea2000c1e1d00 */
[----:B------:R-:W-:-:S04]  /*0370*/  IADD3 R17, PT, PT, R17, 0x1, RZ ;  /* 0x0000000111117810 */ /* 0x000fc80007ffe0ff */
[----:B------:R-:W-:Y:S01]  /*0380*/  ISETP.NE.AND P0, PT, R17, RZ, PT ;  /* 0x000000ff1100720c */ /* 0x000fe20003f05270 */
[----:B--2---:R-:W-:Y:S01]  /*0390*/  FADD R8, R12, R8 ;  /* 0x000000080c087221 */ /* 0x004fe20000000000 */
[----:B------:R-:W-:Y:S01]  /*03a0*/  FADD R9, R13, R9 ;  /* 0x000000090d097221 */ /* 0x000fe20000000000 */
[----:B------:R-:W-:Y:S01]  /*03b0*/  FADD R10, R14, R10 ;  /* 0x0000000a0e0a7221 */ /* 0x000fe20000000000 */
[----:B------:R-:W-:Y:S01]  /*03c0*/  FADD R11, R15, R11 ;  /* 0x0000000b0f0b7221 */ /* 0x000fe20000000000 */
[----:B0-----:R-:W-:-:S05]  /*03d0*/  IMAD.WIDE R12, R4, 0x10, R20 ;  /* 0x00000010040c7825 */ /* 0x001fca00078e0214 */
[----:B------:R3:W-:Y:S01]  /*03e0*/  STG.E.128 desc[UR4][R12.64], R8 ;  /* 0x000000080c007986 */ /* 0x0007e2000c101d04 */
[----:B------:R-:W-:Y:S02]  /*03f0*/  IADD3 R4, PT, PT, R3, R4, RZ ;  /* 0x0000000403047210 */ /* 0x000fe40007ffe0ff */
[----:B------:R-:W-:Y:S05]  /*0400*/  @P0 BRA `(.L_x_4) ;  /* 0xfffffffc00c80947 */ /* 0x000fea000383ffff */
.L_x_3:
[----:B------:R-:W-:Y:S05]  /*0410*/  BSYNC.RECONVERGENT B1 ;  /* 0x0000000000017941 */ /* 0x000fea0003800200 */
.L_x_2:
[----:B------:R-:W0:Y:S01]  /*0420*/  LDC.64 R6, c[0x0][0x390] ;  /* 0x0000e400ff067b82 */ /* 0x000e220000000a00 */
[----:B------:R-:W-:-:S07]  /*0430*/  ISETP.GE.U32.AND P0, PT, R16, 0x3, PT ;  /* 0x000000031000780c */ /* 0x000fce0003f06070 */
[----:B------:R-:W1:Y:S08]  /*0440*/  LDC.64 R22, c[0x0][0x380] ;  /* 0x0000e000ff167b82 */ /* 0x000e700000000a00 */
[----:B------:R-:W2:Y:S01]  /*0450*/  LDC.64 R20, c[0x0][0x388] ;  /* 0x0000e200ff147b82 */ /* 0x000ea20000000a00 */
[----:B------:R-:W-:Y:S05]  /*0460*/  @!P0 BRA `(.L_x_1) ;  /* 0x0000000000ac8947 */ /* 0x000fea0003800000 */
.L_x_5:
[----:B-1----:R-:W-:-:S04]  /*0470*/  IMAD.WIDE R28, R4, 0x10, R22 ;  /* 0x00000010041c7825 */ /* 0x002fc800078e0216 */
[C---:B--2---:R-:W-:Y:S01]  /*0480*/  IMAD.WIDE R26, R4.reuse, 0x10, R20 ;  /* 0x00000010041a7825 */ /* 0x044fe200078e0214 */
[----:B---34-:R1:W2:Y:S04]  /*0490*/  LDG.E.128 R8, desc[UR4][R28.64] ;  /* 0x000000041c087981 */ /* 0x0182a8000c1e1d00 */
[----:B------:R3:W2:Y:S01]  /*04a0*/  LDG.E.128 R12, desc[UR4][R26.64] ;  /* 0x000000041a0c7981 */ /* 0x0006a2000c1e1d00 */
[----:B0-----:R-:W-:-:S04]  /*04b0*/  IMAD.WIDE R24, R4, 0x10, R6 ;  /* 0x0000001004187825 */ /* 0x001fc800078e0206 */
[----:B-1----:R-:W-:-:S04]  /*04c0*/  IMAD.WIDE R28, R3, 0x10, R28 ;  /* 0x00000010031c7825 */ /* 0x002fc800078e021c */
[----:B---3--:R-:W-:-:S04]  /*04d0*/  IMAD.WIDE R26, R3, 0x10, R26 ;  /* 0x00000010031a7825 */ /* 0x008fc800078e021a */
[----:B--2---:R-:W-:Y:S01]  /*04e0*/  FADD R8, R8, R12 ;  /* 0x0000000c08087221 */ /* 0x004fe20000000000 */
[----:B------:R-:W-:Y:S01]  /*04f0*/  FADD R9, R9, R13 ;  /* 0x0000000d09097221 */ /* 0x000fe20000000000 */
[----:B------:R-:W-:Y:S01]  /*0500*/  FADD R10, R10, R14 ;  /* 0x0000000e0a0a7221 */ /* 0x000fe20000000000 */
[----:B------:R-:W-:-:S05]  /*0510*/  FADD R11, R11, R15 ;  /* 0x0000000f0b0b7221 */ /* 0x000fca0000000000 */
[----:B------:R0:W-:Y:S04]  /*0520*/  STG.E.128 desc[UR4][R24.64], R8 ;  /* 0x0000000818007986 */ /* 0x0001e8000c101d04 */
[----:B------:R1:W2:Y:S04]  /*0530*/  LDG.E.128 R12, desc[UR4][R26.64] ;  /* 0x000000041a0c7981 */ /* 0x0002a8000c1e1d00 */
[----:B0-----:R0:W2:Y:S01]  /*0540*/  LDG.E.128 R8, desc[UR4][R28.64] ;  /* 0x000000041c087981 */ /* 0x0010a2000c1e1d00 */
[----:B------:R-:W-:-:S04]  /*0550*/  IMAD.WIDE R24, R3, 0x10, R24 ;  /* 0x0000001003187825 */ /* 0x000fc800078e0218 */
[----:B-1----:R-:W-:-:S04]  /*0560*/  IMAD.WIDE R26, R3, 0x10, R26 ;  /* 0x00000010031a7825 */ /* 0x002fc800078e021a */
[----:B0-----:R-:W-:-:S04]  /*0570*/  IMAD.WIDE R28, R3, 0x10, R28 ;  /* 0x00000010031c7825 */ /* 0x001fc800078e021c */
[----:B--2---:R-:W-:Y:S01]  /*0580*/  FADD R16, R8, R12 ;  /* 0x0000000c08107221 */ /* 0x004fe20000000000 */
[----:B------:R-:W-:Y:S01]  /*0590*/  FADD R17, R9, R13 ;  /* 0x0000000d09117221 */ /* 0x000fe20000000000 */
[----:B------:R-:W-:Y:S01]  /*05a0*/  FADD R18, R10, R14 ;  /* 0x0000000e0a127221 */ /* 0x000fe20000000000 */
[----:B------:R-:W-:-:S05]  /*05b0*/  FADD R19, R11, R15 ;  /* 0x0000000f0b137221 */ /* 0x000fca0000000000 */
[----:B------:R0:W-:Y:S04]  /*05c0*/  STG.E.128 desc[UR4][R24.64], R16 ;  /* 0x0000001018007986 */ /* 0x0001e8000c101d04 */
[----:B------:R1:W2:Y:S04]  /*05d0*/  LDG.E.128 R8, desc[UR4][R28.64] ;  /* 0x000000041c087981 */ /* 0x0002a8000c1e1d00 */
[----:B------:R-:W2:Y:S01]  /*05e0*/  LDG.E.128 R12, desc[UR4][R26.64] ;  /* 0x000000041a0c7981 */ /* 0x000ea2000c1e1d00 */
[----:B-1----:R-:W-:-:S04]  /*05f0*/  IMAD.WIDE R28, R3, 0x10, R28 ;  /* 0x00000010031c7825 */ /* 0x002fc800078e021c */
[----:B0-----:R-:W-:-:S04]  /*0600*/  IMAD.WIDE R24, R3, 0x10, R24 ;  /* 0x0000001003187825 */ /* 0x001fc800078e0218 */
[----:B--2---:R-:W-:Y:S01]  /*0610*/  FADD R8, R8, R12 ;  /* 0x0000000c08087221 */ /* 0x004fe20000000000 */
[----:B------:R-:W-:Y:S01]  /*0620*/  FADD R9, R9, R13 ;  /* 0x0000000d09097221 */ /* 0x000fe20000000000 */
[----:B------:R-:W-:Y:S01]  /*0630*/  FADD R10, R10, R14 ;  /* 0x0000000e0a0a7221 */ /* 0x000fe20000000000 */
[----:B------:R-:W-:Y:S01]  /*0640*/  FADD R11, R11, R15 ;  /* 0x0000000f0b0b7221 */ /* 0x000fe20000000000 */
[----:B------:R-:W-:-:S04]  /*0650*/  IMAD.WIDE R12, R3, 0x10, R26 ;  /* 0x00000010030c7825 */ /* 0x000fc800078e021a */
[----:B------:R0:W-:Y:S04]  /*0660*/  STG.E.128 desc[UR4][R24.64], R8 ;  /* 0x0000000818007986 */ /* 0x0001e8000c101d04 */
[----:B------:R-:W2:Y:S04]  /*0670*/  LDG.E.128 R12, desc[UR4][R12.64] ;  /* 0x000000040c0c7981 */ /* 0x000ea8000c1e1d00 */
[----:B0-----:R-:W2:Y:S01]  /*0680*/  LDG.E.128 R8, desc[UR4][R28.64] ;  /* 0x000000041c087981 */ /* 0x001ea2000c1e1d00 */
[----:B------:R-:W-:-:S04]  /*0690*/  LEA R4, R3, R4, 0x2 ;  /* 0x0000000403047211 */ /* 0x000fc800078e10ff */
[----:B------:R-:W-:Y:S01]  /*06a0*/  ISETP.GE.AND P0, PT, R4, R2, PT ;  /* 0x000000020400720c */ /* 0x000fe20003f06270 */
[----:B--2---:R-:W-:Y:S01]  /*06b0*/  FADD R10, R10, R14 ;  /* 0x0000000e0a0a7221 */ /* 0x004fe20000000000 */
[----:B------:R-:W-:Y:S01]  /*06c0*/  FADD R11, R11, R15 ;  /* 0x0000000f0b0b7221 */ /* 0x000fe20000000000 */
[----:B------:R-:W-:Y:S01]  /*06d0*/  FADD R8, R8, R12 ;  /* 0x0000000c08087221 */ /* 0x000fe20000000000 */
[----:B------:R-:W-:Y:S01]  /*06e0*/  FADD R9, R9, R13 ;  /* 0x0000000d09097221 */ /* 0x000fe20000000000 */
[----:B------:R-:W-:-:S05]  /*06f0*/  IMAD.WIDE R14, R3, 0x10, R24 ;  /* 0x00000010030e7825 */ /* 0x000fca00078e0218 */
[----:B------:R4:W-:Y:S03]  /*0700*/  STG.E.128 desc[UR4][R14.64], R8 ;  /* 0x000000080e007986 */ /* 0x0009e6000c101d04 */
[----:B------:R-:W-:Y:S05]  /*0710*/  @!P0 BRA `(.L_x_5) ;  /* 0xfffffffc00548947 */ /* 0x000fea000383ffff */
.L_x_1:
[----:B------:R-:W-:Y:S05]  /*0720*/  BSYNC.RECONVERGENT B0 ;  /* 0x0000000000007941 */ /* 0x000fea0003800200 */
.L_x_0:
[----:B------:R-:W-:-:S04]  /*0730*/  LEA R2, R2, R5, 0x2 ;  /* 0x0000000502027211 */ /* 0x000fc800078e10ff */
[----:B------:R-:W-:-:S13]  /*0740*/  ISETP.GE.AND P0, PT, R2, R0, PT ;  /* 0x000000000200720c */ /* 0x000fda0003f06270 */
[----:B------:R-:W-:Y:S05]  /*0750*/  @P0 EXIT ;  /* 0x000000000000094d */ /* 0x000fea0003800000 */
[----:B---34-:R-:W3:Y:S01]  /*0760*/  I2F.U32.RP R9, R3 ;  /* 0x0000000300097306 */ /* 0x018ee20000209000 */
[----:B0-----:R-:W-:Y:S01]  /*0770*/  IADD3 R7, PT, PT, R3, R2, RZ ;  /* 0x0000000203077210 */ /* 0x001fe20007ffe0ff */
[----:B------:R-:W-:Y:S01]  /*0780*/  BSSY.RECONVERGENT B0, `(.L_x_6) ;  /* 0x000002c000007945 */ /* 0x000fe20003800200 */
[----:B------:R-:W-:Y:S02]  /*0790*/  IADD3 R11, PT, PT, RZ, -R3, RZ ;  /* 0x80000003ff0b7210 */ /* 0x000fe40007ffe0ff */
[CC--:B------:R-:W-:Y:S02]  /*07a0*/  ISETP.GE.AND P0, PT, R7.reuse, R0.reuse, PT ;  /* 0x000000000700720c */ /* 0x0c0fe40003f06270 */
[----:B------:R-:W-:Y:S02]  /*07b0*/  VIMNMX R6, PT, PT, R7, R0, !PT ;  /* 0x0000000007067248 */ /* 0x000fe40007fe0100 */
[----:B------:R-:W-:Y:S02]  /*07c0*/  SEL R8, RZ, 0x1, P0 ;  /* 0x00000001ff087807 */ /* 0x000fe40000000000 */
[----:B------:R-:W-:-:S02]  /*07d0*/  ISETP.NE.U32.AND P2, PT, R3, RZ, PT ;  /* 0x000000ff0300720c */ /* 0x000fc40003f45070 */
[----:B------:R-:W-:Y:S01]  /*07e0*/  IADD3 R6, PT, PT, R6, -R7, -R8 ;  /* 0x8000000706067210 */ /* 0x000fe20007ffe808 */
[----:B---3--:R-:W0:Y:S02]  /*07f0*/  MUFU.RCP R9, R9 ;  /* 0x0000000900097308 */ /* 0x008e240000001000 */
[----:B0-----:R-:W-:-:S06]  /*0800*/  IADD3 R4, PT, PT, R9, 0xffffffe, RZ ;  /* 0x0ffffffe09047810 */ /* 0x001fcc0007ffe0ff */
[----:B------:R0:W3:Y:S02]  /*0810*/  F2I.FTZ.U32.TRUNC.NTZ R5, R4 ;  /* 0x0000000400057305 */ /* 0x0000e4000021f000 */
[----:B0-----:R-:W-:Y:S02]  /*0820*/  HFMA2 R4, -RZ, RZ, 0, 0 ;  /* 0x00000000ff047431 */ /* 0x001fe400000001ff */
[----:B---3--:R-:W-:-:S04]  /*0830*/  IMAD R11, R11, R5, RZ ;  /* 0x000000050b0b7224 */ /* 0x008fc800078e02ff */
        /* <DEDUP_REMOVED lines=11> */
[C---:B------:R-:W-:Y:S02]  /*08f0*/  LOP3.LUT R4, R10.reuse, 0x3, RZ, 0xc0, !PT ;  /* 0x000000030a047812 */ /* 0x040fe400078ec0ff */
[----:B------:R-:W-:Y:S02]  /*0900*/  ISETP.GE.U32.AND P1, PT, R10, 0x3, PT ;  /* 0x000000030a00780c */ /* 0x000fe40003f26070 */
[----:B------:R-:W-:-:S13]  /*0910*/  ISETP.NE.AND P0, PT, R4, 0x3, PT ;  /* 0x000000030400780c */ /* 0x000fda0003f05270 */
[----:B------:R-:W-:Y:S05]  /*0920*/  @!P0 BRA `(.L_x_7) ;  /* 0x0000000000448947 */ /* 0x000fea0003800000 */
[----:B------:R-:W0:Y:S01]  /*0930*/  LDC.64 R4, c[0x0][0x390] ;  /* 0x0000e400ff047b82 */ /* 0x000e220000000a00 */
[----:B------:R-:W-:-:S04]  /*0940*/  IADD3 R10, PT, PT, R10, 0x1, RZ ;  /* 0x000000010a0a7810 */ /* 0x000fc80007ffe0ff */
[----:B------:R-:W-:-:S03]  /*0950*/  LOP3.LUT R10, R10, 0x3, RZ, 0xc0, !PT ;  /* 0x000000030a0a7812 */ /* 0x000fc600078ec0ff */
[----:B------:R-:W3:Y:S01]  /*0960*/  LDC.64 R6, c[0x0][0x380] ;  /* 0x0000e000ff067b82 */ /* 0x000ee20000000a00 */
[----:B------:R-:W-:-:S07]  /*0970*/  IADD3 R16, PT, PT, -R10, RZ, RZ ;  /* 0x000000ff0a107210 */ /* 0x000fce0007ffe1ff */
[----:B------:R-:W4:Y:S02]  /*0980*/  LDC.64 R8, c[0x0][0x388] ;  /* 0x0000e200ff087b82 */ /* 0x000f240000000a00 */
.L_x_8:
[----:B----4-:R-:W-:-:S04]  /*0990*/  IMAD.WIDE R12, R2, 0x4, R8 ;  /* 0x00000004020c7825 */ /* 0x010fc800078e0208 */
[C---:B---3--:R-:W-:Y:S02]  /*09a0*/  IMAD.WIDE R14, R2.reuse, 0x4, R6 ;  /* 0x00000004020e7825 */ /* 0x048fe400078e0206 */
[----:B------:R-:W3:Y:S04]  /*09b0*/  LDG.E R13, desc[UR4][R12.64] ;  /* 0x000000040c0d7981 */ /* 0x000ee8000c1e1900 */
[----:B------:R-:W3:Y:S01]  /*09c0*/  LDG.E R14, desc[UR4][R14.64] ;  /* 0x000000040e0e7981 */ /* 0x000ee2000c1e1900 */
[----:B0-----:R-:W-:Y:S01]  /*09d0*/  IMAD.WIDE R10, R2, 0x4, R4 ;  /* 0x00000004020a7825 */ /* 0x001fe200078e0204 */
[----:B------:R-:W-:Y:S02]  /*09e0*/  IADD3 R16, PT, PT, R16, 0x1, RZ ;  /* 0x0000000110107810 */ /* 0x000fe40007ffe0ff */
[----:B------:R-:W-:-:S02]  /*09f0*/  IADD3 R2, PT, PT, R3, R2, RZ ;  /* 0x0000000203027210 */ /* 0x000fc40007ffe0ff */
[----:B------:R-:W-:Y:S01]  /*0a00*/  ISETP.NE.AND P0, PT, R16, RZ, PT ;  /* 0x000000ff1000720c */ /* 0x000fe20003f05270 */
[----:B---3--:R-:W-:-:S05]  /*0a10*/  FADD R17, R14, R13 ;  /* 0x0000000d0e117221 */ /* 0x008fca0000000000 */
[----:B------:R0:W-:Y:S07]  /*0a20*/  STG.E desc[UR4][R10.64], R17 ;  /* 0x000000110a007986 */ /* 0x0001ee000c101904 */
[----:B------:R-:W-:Y:S05]  /*0a30*/  @P0 BRA `(.L_x_8) ;  /* 0xfffffffc00d40947 */ /* 0x000fea000383ffff */
.L_x_7:
[----:B------:R-:W-:Y:S05]  /*0a40*/  BSYNC.RECONVERGENT B0 ;  /* 0x0000000000007941 */ /* 0x000fea0003800200 */
.L_x_6:
[----:B------:R-:W-:Y:S05]  /*0a50*/  @!P1 EXIT ;  /* 0x000000000000994d */ /* 0x000fea0003800000 */
.L_x_9:
[----:B------:R-:W0:Y:S08]  /*0a60*/  LDC.64 R4, c[0x0][0x380] ;  /* 0x0000e000ff047b82 */ /* 0x000e300000000a00 */
[----:B---3--:R-:W3:Y:S01]  /*0a70*/  LDC.64 R6, c[0x0][0x388] ;  /* 0x0000e200ff067b82 */ /* 0x008ee20000000a00 */
[----:B0-----:R-:W-:-:S07]  /*0a80*/  IMAD.WIDE R10, R2, 0x4, R4 ;  /* 0x00000004020a7825 */ /* 0x001fce00078e0204 */
[----:B------:R-:W0:Y:S01]  /*0a90*/  LDC.64 R4, c[0x0][0x390] ;  /* 0x0000e400ff047b82 */ /* 0x000e220000000a00 */
[C---:B---3--:R-:W-:Y:S02]  /*0aa0*/  IMAD.WIDE R12, R2.reuse, 0x4, R6 ;  /* 0x00000004020c7825 */ /* 0x048fe400078e0206 */
[----:B------:R-:W3:Y:S04]  /*0ab0*/  LDG.E R6, desc[UR4][R10.64] ;  /* 0x000000040a067981 */ /* 0x000ee8000c1e1900 */
[----:B------:R-:W3:Y:S01]  /*0ac0*/  LDG.E R7, desc[UR4][R12.64] ;  /* 0x000000040c077981 */ /* 0x000ee2000c1e1900 */
[----:B0-----:R-:W-:-:S04]  /*0ad0*/  IMAD.WIDE R16, R2, 0x4, R4 ;  /* 0x0000000402107825 */ /* 0x001fc800078e0204 */
[----:B------:R-:W-:-:S04]  /*0ae0*/  IMAD.WIDE R4, R3, 0x4, R10 ;  /* 0x0000000403047825 */ /* 0x000fc800078e020a */
[----:B---3--:R-:W-:Y:S01]  /*0af0*/  FADD R19, R6, R7 ;  /* 0x0000000706137221 */ /* 0x008fe20000000000 */
[----:B------:R-:W-:-:S04]  /*0b00*/  IMAD.WIDE R6, R3, 0x4, R12 ;  /* 0x0000000403067825 */ /* 0x000fc800078e020c */
[----:B------:R0:W-:Y:S04]  /*0b10*/  STG.E desc[UR4][R16.64], R19 ;  /* 0x0000001310007986 */ /* 0x0001e8000c101904 */
[----:B------:R-:W2:Y:S04]  /*0b20*/  LDG.E R14, desc[UR4][R4.64] ;  /* 0x00000004040e7981 */ /* 0x000ea8000c1e1900 */
[----:B------:R-:W2:Y:S01]  /*0b30*/  LDG.E R15, desc[UR4][R6.64] ;  /* 0x00000004060f7981 */ /* 0x000ea2000c1e1900 */
[----:B------:R-:W-:-:S04]  /*0b40*/  IMAD.WIDE R8, R3, 0x4, R16 ;  /* 0x0000000403087825 */ /* 0x000fc800078e0210 */
[----:B------:R-:W-:-:S04]  /*0b50*/  IMAD.WIDE R10, R3, 0x4, R4 ;  /* 0x00000004030a7825 */ /* 0x000fc800078e0204 */
[----:B------:R-:W-:-:S04]  /*0b60*/  IMAD.WIDE R12, R3, 0x4, R6 ;  /* 0x00000004030c7825 */ /* 0x000fc800078e0206 */
[----:B--2---:R-:W-:-:S05]  /*0b70*/  FADD R21, R14, R15 ;  /* 0x0000000f0e157221 */ /* 0x004fca0000000000 */
[----:B------:R2:W-:Y:S04]  /*0b80*/  STG.E desc[UR4][R8.64], R21 ;  /* 0x0000001508007986 */ /* 0x0005e8000c101904 */
[----:B------:R-:W3:Y:S04]  /*0b90*/  LDG.E R18, desc[UR4][R10.64] ;  /* 0x000000040a127981 */ /* 0x000ee8000c1e1900 */
[----:B-1----:R-:W3:Y:S01]  /*0ba0*/  LDG.E R23, desc[UR4][R12.64] ;  /* 0x000000040c177981 */ /* 0x002ee2000c1e1900 */
[----:B------:R-:W-:-:S04]  /*0bb0*/  IMAD.WIDE R14, R3, 0x4, R8 ;  /* 0x00000004030e7825 */ /* 0x000fc800078e0208 */
[----:B------:R-:W-:-:S04]  /*0bc0*/  IMAD.WIDE R4, R3, 0x4, R10 ;  /* 0x0000000403047825 */ /* 0x000fc800078e020a */
[----:B------:R-:W-:-:S04]  /*0bd0*/  IMAD.WIDE R6, R3, 0x4, R12 ;  /* 0x0000000403067825 */ /* 0x000fc800078e020c */
[----:B---3--:R-:W-:-:S05]  /*0be0*/  FADD R23, R18, R23 ;  /* 0x0000001712177221 */ /* 0x008fca0000000000 */
[----:B------:R3:W-:Y:S04]  /*0bf0*/  STG.E desc[UR4][R14.64], R23 ;  /* 0x000000170e007986 */ /* 0x0007e8000c101904 */
[----:B------:R-:W2:Y:S04]  /*0c00*/  LDG.E R4, desc[UR4][R4.64] ;  /* 0x0000000404047981 */ /* 0x000ea8000c1e1900 */
[----:B------:R-:W2:Y:S01]  /*0c10*/  LDG.E R7, desc[UR4][R6.64] ;  /* 0x0000000406077981 */ /* 0x000ea2000c1e1900 */
[C---:B0-----:R-:W-:Y:S01]  /*0c20*/  IMAD.WIDE R16, R3.reuse, 0x4, R14 ;  /* 0x0000000403107825 */ /* 0x041fe200078e020e */
[----:B------:R-:W-:-:S04]  /*0c30*/  LEA R2, R3, R2, 0x2 ;  /* 0x0000000203027211 */ /* 0x000fc800078e10ff */
[----:B------:R-:W-:Y:S01]  /*0c40*/  ISETP.GE.AND P0, PT, R2, R0, PT ;  /* 0x000000000200720c */ /* 0x000fe20003f06270 */
[----:B--2---:R-:W-:-:S05]  /*0c50*/  FADD R9, R4, R7 ;  /* 0x0000000704097221 */ /* 0x004fca0000000000 */
[----:B------:R3:W-:Y:S07]  /*0c60*/  STG.E desc[UR4][R16.64], R9 ;  /* 0x0000000910007986 */ /* 0x0007ee000c101904 */
[----:B------:R-:W-:Y:S05]  /*0c70*/  @!P0 BRA `(.L_x_9) ;  /* 0xfffffffc00788947 */ /* 0x000fea000383ffff */
[----:B------:R-:W-:Y:S05]  /*0c80*/  EXIT ;  /* 0x000000000000794d */ /* 0x000fea0003800000 */
.L_x_10:
[----:B------:R-:W-:-:S00]  /*0c90*/  BRA `(.L_x_10) ;  /* 0xfffffffc00fc7947 */ /* 0x000fc0000383ffff */
[----:B------:R-:W-:-:S00]  /*0ca0*/  NOP ;  /* 0x0000000000007918 */ /* 0x000fc00000000000 */
        /* <DEDUP_REMOVED lines=13> */
.L_x_11:


//--------------------- .nv.shared.reserved.0     --------------------------
	.section	.nv.shared.reserved.0,"aw",@nobits
	.weak		__nv_reservedSMEM_offset_0_alias
	.size		__nv_reservedSMEM_offset_0_alias, 0, 64
	.other		__nv_reservedSMEM_offset_0_alias,@"STO_CUDA_RESERVED_SHARED STV_DEFAULT"
__nv_reservedSMEM_offset_0_alias:
	.zero		0
	.zero		64


//--------------------- .nv.constant0._Z19vectorAddVectorizedPKfS0_Pfi --------------------------
	.section	.nv.constant0._Z19vectorAddVectorizedPKfS0_Pfi,"a",@progbits
	.sectionflags	@""
	.align	4
.nv.constant0._Z19vectorAddVectorizedPKfS0_Pfi:
	.zero		924


//--------------------- SYMBOLS --------------------------

	.type		.nv.reservedSmem.offset0,@object
	.size		.nv.reservedSmem.offset0,0x4
